//
// Generated by NVIDIA NVVM Compiler
//
// Compiler Build ID: CL-36424714
// Cuda compilation tools, release 13.0, V13.0.88
// Based on NVVM 20.0.0
//

.version 9.0
.target sm_100
.address_size 64

	// .globl	_Z15matrixMulKernelPfS_S_i

.visible .entry _Z15matrixMulKernelPfS_S_i(
	.param .u64 .ptr .align 1 _Z15matrixMulKernelPfS_S_i_param_0,
	.param .u64 .ptr .align 1 _Z15matrixMulKernelPfS_S_i_param_1,
	.param .u64 .ptr .align 1 _Z15matrixMulKernelPfS_S_i_param_2,
	.param .u32 _Z15matrixMulKernelPfS_S_i_param_3
)
{
	.reg .pred 	%p<10>;
	.reg .b32 	%r<42>;
	.reg .b32 	%f<67>;
	.reg .b64 	%rd<67>;

	ld.param.u64 	%rd14, [_Z15matrixMulKernelPfS_S_i_param_0];
	ld.param.u64 	%rd15, [_Z15matrixMulKernelPfS_S_i_param_1];
	ld.param.u32 	%r19, [_Z15matrixMulKernelPfS_S_i_param_3];
	cvta.to.global.u64 	%rd1, %rd15;
	cvta.to.global.u64 	%rd2, %rd14;
	mov.u32 	%r20, %ntid.x;
	mov.u32 	%r21, %ctaid.x;
	mov.u32 	%r22, %tid.x;
	mad.lo.s32 	%r1, %r20, %r21, %r22;
	mov.u32 	%r23, %ntid.y;
	mov.u32 	%r24, %ctaid.y;
	mov.u32 	%r25, %tid.y;
	mad.lo.s32 	%r26, %r23, %r24, %r25;
	max.s32 	%r27, %r1, %r26;
	setp.ge.s32 	%p1, %r27, %r19;
	@%p1 bra 	$L__BB0_13;
	mul.lo.s32 	%r3, %r19, %r26;
	and.b32  	%r4, %r19, 7;
	setp.lt.u32 	%p2, %r19, 8;
	mov.f32 	%f66, 0f00000000;
	mov.b32 	%r40, 0;
	@%p2 bra 	$L__BB0_4;
	and.b32  	%r40, %r19, 2147483640;
	neg.s32 	%r38, %r40;
	mul.wide.s32 	%rd16, %r19, 4;
	add.s64 	%rd3, %rd1, %rd16;
	shl.b32 	%r7, %r19, 3;
	mul.wide.s32 	%rd17, %r19, 8;
	add.s64 	%rd4, %rd1, %rd17;
	mul.wide.s32 	%rd18, %r19, 12;
	add.s64 	%rd5, %rd1, %rd18;
	mul.wide.s32 	%rd19, %r19, 16;
	add.s64 	%rd6, %rd1, %rd19;
	mul.wide.s32 	%rd20, %r19, 20;
	add.s64 	%rd7, %rd1, %rd20;
	mul.wide.s32 	%rd21, %r19, 24;
	add.s64 	%rd8, %rd1, %rd21;
	mul.wide.s32 	%rd22, %r19, 28;
	add.s64 	%rd9, %rd1, %rd22;
	mul.wide.u32 	%rd23, %r3, 4;
	add.s64 	%rd24, %rd23, %rd2;
	add.s64 	%rd66, %rd24, 16;
	mov.f32 	%f66, 0f00000000;
	mov.u32 	%r37, %r1;
$L__BB0_3:
	.pragma "nounroll";
	mul.wide.s32 	%rd25, %r37, 4;
	add.s64 	%rd26, %rd3, %rd25;
	add.s64 	%rd27, %rd4, %rd25;
	add.s64 	%rd28, %rd5, %rd25;
	add.s64 	%rd29, %rd6, %rd25;
	add.s64 	%rd30, %rd7, %rd25;
	add.s64 	%rd31, %rd8, %rd25;
	add.s64 	%rd32, %rd9, %rd25;
	add.s64 	%rd33, %rd1, %rd25;
	ld.global.f32 	%f16, [%rd66+-16];
	ld.global.f32 	%f17, [%rd33];
	fma.rn.f32 	%f18, %f16, %f17, %f66;
	ld.global.f32 	%f19, [%rd66+-12];
	ld.global.f32 	%f20, [%rd26];
	fma.rn.f32 	%f21, %f19, %f20, %f18;
	ld.global.f32 	%f22, [%rd66+-8];
	ld.global.f32 	%f23, [%rd27];
	fma.rn.f32 	%f24, %f22, %f23, %f21;
	ld.global.f32 	%f25, [%rd66+-4];
	ld.global.f32 	%f26, [%rd28];
	fma.rn.f32 	%f27, %f25, %f26, %f24;
	ld.global.f32 	%f28, [%rd66];
	ld.global.f32 	%f29, [%rd29];
	fma.rn.f32 	%f30, %f28, %f29, %f27;
	ld.global.f32 	%f31, [%rd66+4];
	ld.global.f32 	%f32, [%rd30];
	fma.rn.f32 	%f33, %f31, %f32, %f30;
	ld.global.f32 	%f34, [%rd66+8];
	ld.global.f32 	%f35, [%rd31];
	fma.rn.f32 	%f36, %f34, %f35, %f33;
	ld.global.f32 	%f37, [%rd66+12];
	ld.global.f32 	%f38, [%rd32];
	fma.rn.f32 	%f66, %f37, %f38, %f36;
	add.s32 	%r38, %r38, 8;
	add.s32 	%r37, %r37, %r7;
	add.s64 	%rd66, %rd66, 32;
	setp.ne.s32 	%p3, %r38, 0;
	@%p3 bra 	$L__BB0_3;
$L__BB0_4:
	setp.eq.s32 	%p4, %r4, 0;
	@%p4 bra 	$L__BB0_12;
	and.b32  	%r13, %r19, 3;
	setp.lt.u32 	%p5, %r4, 4;
	@%p5 bra 	$L__BB0_7;
	add.s32 	%r29, %r40, %r3;
	mul.wide.u32 	%rd34, %r29, 4;
	add.s64 	%rd35, %rd2, %rd34;
	ld.global.f32 	%f40, [%rd35];
	mad.lo.s32 	%r30, %r40, %r19, %r1;
	mul.wide.s32 	%rd36, %r30, 4;
	add.s64 	%rd37, %rd1, %rd36;
	ld.global.f32 	%f41, [%rd37];
	fma.rn.f32 	%f42, %f40, %f41, %f66;
	cvt.u64.u32 	%rd38, %r3;
	cvt.u64.u32 	%rd39, %r40;
	add.s64 	%rd40, %rd39, %rd38;
	shl.b64 	%rd41, %rd40, 2;
	add.s64 	%rd42, %rd2, %rd41;
	ld.global.f32 	%f43, [%rd42+4];
	mul.wide.s32 	%rd43, %r19, 4;
	add.s64 	%rd44, %rd37, %rd43;
	ld.global.f32 	%f44, [%rd44];
	fma.rn.f32 	%f45, %f43, %f44, %f42;
	ld.global.f32 	%f46, [%rd42+8];
	add.s64 	%rd45, %rd44, %rd43;
	ld.global.f32 	%f47, [%rd45];
	fma.rn.f32 	%f48, %f46, %f47, %f45;
	ld.global.f32 	%f49, [%rd42+12];
	add.s64 	%rd46, %rd45, %rd43;
	ld.global.f32 	%f50, [%rd46];
	fma.rn.f32 	%f66, %f49, %f50, %f48;
	add.s32 	%r40, %r40, 4;
$L__BB0_7:
	setp.eq.s32 	%p6, %r13, 0;
	@%p6 bra 	$L__BB0_12;
	setp.eq.s32 	%p7, %r13, 1;
	@%p7 bra 	$L__BB0_10;
	add.s32 	%r31, %r40, %r3;
	mul.wide.u32 	%rd47, %r31, 4;
	add.s64 	%rd48, %rd2, %rd47;
	ld.global.f32 	%f52, [%rd48];
	mad.lo.s32 	%r32, %r40, %r19, %r1;
	mul.wide.s32 	%rd49, %r32, 4;
	add.s64 	%rd50, %rd1, %rd49;
	ld.global.f32 	%f53, [%rd50];
	fma.rn.f32 	%f54, %f52, %f53, %f66;
	cvt.u64.u32 	%rd51, %r3;
	cvt.u64.u32 	%rd52, %r40;
	add.s64 	%rd53, %rd52, %rd51;
	shl.b64 	%rd54, %rd53, 2;
	add.s64 	%rd55, %rd2, %rd54;
	ld.global.f32 	%f55, [%rd55+4];
	mul.wide.s32 	%rd56, %r19, 4;
	add.s64 	%rd57, %rd50, %rd56;
	ld.global.f32 	%f56, [%rd57];
	fma.rn.f32 	%f66, %f55, %f56, %f54;
	add.s32 	%r40, %r40, 2;
$L__BB0_10:
	and.b32  	%r33, %r19, 1;
	setp.eq.b32 	%p8, %r33, 1;
	not.pred 	%p9, %p8;
	@%p9 bra 	$L__BB0_12;
	add.s32 	%r34, %r40, %r3;
	mul.wide.u32 	%rd58, %r34, 4;
	add.s64 	%rd59, %rd2, %rd58;
	ld.global.f32 	%f57, [%rd59];
	mad.lo.s32 	%r35, %r40, %r19, %r1;
	mul.wide.s32 	%rd60, %r35, 4;
	add.s64 	%rd61, %rd1, %rd60;
	ld.global.f32 	%f58, [%rd61];
	fma.rn.f32 	%f66, %f57, %f58, %f66;
$L__BB0_12:
	ld.param.u64 	%rd65, [_Z15matrixMulKernelPfS_S_i_param_2];
	add.s32 	%r36, %r3, %r1;
	cvta.to.global.u64 	%rd62, %rd65;
	mul.wide.s32 	%rd63, %r36, 4;
	add.s64 	%rd64, %rd62, %rd63;
	st.global.f32 	[%rd64], %f66;
$L__BB0_13:
	ret;

}


// ===== COMPILED SASS (sm_100) =====

	.target	sm_100

	.elftype	@"ET_EXEC"


//--------------------- .note.nv.tkinfo           --------------------------
	.section	.note.nv.tkinfo,"",@"SHT_NOTE"
	.sectionflags	@"SHF_NOTE_NV_TKINFO"
	.tkinfo
        /*0018*/ 	.word	0x00000002
        /*0030*/ 	.string	""
        /*0030*/ 	.string	"ptxas"
        /*0030*/ 	.string	"Cuda compilation tools, release 13.0, V13.0.88"
        /*0030*/ 	.string	"Build cuda_13.0.r13.0/compiler.36424714_0"
        /*0030*/ 	.string	"-arch sm_100 -m 64 "



//--------------------- .note.nv.cuinfo           --------------------------
	.section	.note.nv.cuinfo,"",@"SHT_NOTE"
	.sectionflags	@"SHF_NOTE_NV_CUINFO"
        /*0018*/ 	.short	0x0002
        /*001a*/ 	.short	0x0064
        /*001c*/ 	.short	0x0082
	.zero		2


//--------------------- .nv.info                  --------------------------
	.section	.nv.info,"",@"SHT_CUDA_INFO"
	.align	4


	//----- nvinfo : EIATTR_REGCOUNT
	.align		4
        /*0000*/ 	.byte	0x04, 0x2f
        /*0002*/ 	.short	(.L_1 - .L_0)
	.align		4
.L_0:
        /*0004*/ 	.word	index@(_Z15matrixMulKernelPfS_S_i)
        /*0008*/ 	.word	0x0000001e


	//----- nvinfo : EIATTR_FRAME_SIZE
	.align		4
.L_1:
        /*000c*/ 	.byte	0x04, 0x11
        /*000e*/ 	.short	(.L_3 - .L_2)
	.align		4
.L_2:
        /*0010*/ 	.word	index@(_Z15matrixMulKernelPfS_S_i)
        /*0014*/ 	.word	0x00000000


	//----- nvinfo : EIATTR_MIN_STACK_SIZE
	.align		4
.L_3:
        /*0018*/ 	.byte	0x04, 0x12
        /*001a*/ 	.short	(.L_5 - .L_4)
	.align		4
.L_4:
        /*001c*/ 	.word	index@(_Z15matrixMulKernelPfS_S_i)
        /*0020*/ 	.word	0x00000000
.L_5:


//--------------------- .nv.compat                --------------------------
	.section	.nv.compat,"",@"SHT_CUDA_COMPAT_INFO"
	.align	4
        /*0000*/ 	.byte	0x02, 0x09, 0x00, 0x00, 0x02, 0x02, 0x01, 0x00, 0x02, 0x05, 0x05, 0x00, 0x03, 0x07, 0x01, 0x01
        /*0010*/ 	.byte	0x02, 0x03, 0x00, 0x00, 0x02, 0x06, 0x01, 0x00, 0x04, 0x0b, 0x08, 0x00, 0x09, 0x00, 0x00, 0x00
        /*0020*/ 	.byte	0x00, 0x00, 0x00, 0x00


//--------------------- .nv.info._Z15matrixMulKernelPfS_S_i --------------------------
	.section	.nv.info._Z15matrixMulKernelPfS_S_i,"",@"SHT_CUDA_INFO"
	.sectionflags	@""
	.align	4


	//----- nvinfo : EIATTR_CUDA_API_VERSION
	.align		4
        /*0000*/ 	.byte	0x04, 0x37
        /*0002*/ 	.short	(.L_7 - .L_6)
.L_6:
        /*0004*/ 	.word	0x00000082


	//----- nvinfo : EIATTR_KPARAM_INFO
	.align		4
.L_7:
        /*0008*/ 	.byte	0x04, 0x17
        /*000a*/ 	.short	(.L_9 - .L_8)
.L_8:
        /*000c*/ 	.word	0x00000000
        /*0010*/ 	.short	0x0003
        /*0012*/ 	.short	0x0018
        /*0014*/ 	.byte	0x00, 0xf0, 0x11, 0x00


	//----- nvinfo : EIATTR_KPARAM_INFO
	.align		4
.L_9:
        /*0018*/ 	.byte	0x04, 0x17
        /*001a*/ 	.short	(.L_11 - .L_10)
.L_10:
        /*001c*/ 	.word	0x00000000
        /*0020*/ 	.short	0x0002
        /*0022*/ 	.short	0x0010
        /*0024*/ 	.byte	0x00, 0xf5, 0x21, 0x00


	//----- nvinfo : EIATTR_KPARAM_INFO
	.align		4
.L_11:
        /*0028*/ 	.byte	0x04, 0x17
        /*002a*/ 	.short	(.L_13 - .L_12)
.L_12:
        /*002c*/ 	.word	0x00000000
        /*0030*/ 	.short	0x0001
        /*0032*/ 	.short	0x0008
        /*0034*/ 	.byte	0x00, 0xf5, 0x21, 0x00


	//----- nvinfo : EIATTR_KPARAM_INFO
	.align		4
.L_13:
        /*0038*/ 	.byte	0x04, 0x17
        /*003a*/ 	.short	(.L_15 - .L_14)
.L_14:
        /*003c*/ 	.word	0x00000000
        /*0040*/ 	.short	0x0000
        /*0042*/ 	.short	0x0000
        /*0044*/ 	.byte	0x00, 0xf5, 0x21, 0x00


	//----- nvinfo : EIATTR_SPARSE_MMA_MASK
	.align		4
.L_15:
        /*0048*/ 	.byte	0x03, 0x50
        /*004a*/ 	.short	0x0000


	//----- nvinfo : EIATTR_MAXREG_COUNT
	.align		4
        /*004c*/ 	.byte	0x03, 0x1b
        /*004e*/ 	.short	0x00ff


	//----- nvinfo : EIATTR_MERCURY_ISA_VERSION
	.align		4
        /*0050*/ 	.byte	0x03, 0x5f
        /*0052*/ 	.short	0x0101


	//----- nvinfo : EIATTR_VRC_CTA_INIT_COUNT
	.align		4
        /*0054*/ 	.byte	0x02, 0x4a
	.zero		1
	.zero		1


	//----- nvinfo : EIATTR_EXIT_INSTR_OFFSETS
	.align		4
        /*0058*/ 	.byte	0x04, 0x1c
        /*005a*/ 	.short	(.L_17 - .L_16)


	//   ....[0]....
.L_16:
        /*005c*/ 	.word	0x000000c0


	//   ....[1]....
        /*0060*/ 	.word	0x00000a90


	//----- nvinfo : EIATTR_CBANK_PARAM_SIZE
	.align		4
.L_17:
        /*0064*/ 	.byte	0x03, 0x19
        /*0066*/ 	.short	0x001c


	//----- nvinfo : EIATTR_PARAM_CBANK
	.align		4
        /*0068*/ 	.byte	0x04, 0x0a
        /*006a*/ 	.short	(.L_19 - .L_18)
	.align		4
.L_18:
        /*006c*/ 	.word	index@(.nv.constant0._Z15matrixMulKernelPfS_S_i)
        /*0070*/ 	.short	0x0380
        /*0072*/ 	.short	0x001c


	//----- nvinfo : EIATTR_SW_WAR
	.align		4
.L_19:
        /*0074*/ 	.byte	0x04, 0x36
        /*0076*/ 	.short	(.L_21 - .L_20)
.L_20:
        /*0078*/ 	.word	0x00000008
.L_21:


//--------------------- .nv.callgraph             --------------------------
	.section	.nv.callgraph,"",@"SHT_CUDA_CALLGRAPH"
	.align	4
	.sectionentsize	8
	.align		4
        /*0000*/ 	.word	0x00000000
	.align		4
        /*0004*/ 	.word	0xffffffff
	.align		4
        /*0008*/ 	.word	0x00000000
	.align		4
        /*000c*/ 	.word	0xfffffffe
	.align		4
        /*0010*/ 	.word	0x00000000
	.align		4
        /*0014*/ 	.word	0xfffffffd
	.align		4
        /*0018*/ 	.word	0x00000000
	.align		4
        /*001c*/ 	.word	0xfffffffc


//--------------------- .text._Z15matrixMulKernelPfS_S_i --------------------------
	.section	.text._Z15matrixMulKernelPfS_S_i,"ax",@progbits
	.align	128
        .global         _Z15matrixMulKernelPfS_S_i
        .type           _Z15matrixMulKernelPfS_S_i,@function
        .size           _Z15matrixMulKernelPfS_S_i,(.L_x_5 - _Z15matrixMulKernelPfS_S_i)
        .other          _Z15matrixMulKernelPfS_S_i,@"STO_CUDA_ENTRY STV_DEFAULT"
_Z15matrixMulKernelPfS_S_i:
.text._Z15matrixMulKernelPfS_S_i:
[----:B------:R-:W-:Y:S01]  /*0000*/  LDC R1, c[0x0][0x37c] ;  /* 0x0000df00ff017b82 */ /* 0x000fe20000000800 */
[----:B------:R-:W0:Y:S01]  /*0010*/  S2R R0, SR_CTAID.X ;  /* 0x0000000000007919 */ /* 0x000e220000002500 */
[----:B------:R-:W0:Y:S01]  /*0020*/  LDCU UR4, c[0x0][0x360] ;  /* 0x00006c00ff0477ac */ /* 0x000e220008000800 */
[----:B------:R-:W0:Y:S01]  /*0030*/  S2R R3, SR_TID.X ;  /* 0x0000000000037919 */ /* 0x000e220000002100 */
[----:B------:R-:W1:Y:S01]  /*0040*/  LDCU UR5, c[0x0][0x364] ;  /* 0x00006c80ff0577ac */ /* 0x000e620008000800 */
[----:B------:R-:W1:Y:S01]  /*0050*/  S2R R13, SR_CTAID.Y ;  /* 0x00000000000d7919 */ /* 0x000e620000002600 */
[----:B------:R-:W2:Y:S01]  /*0060*/  LDCU UR20, c[0x0][0x398] ;  /* 0x00007300ff1477ac */ /* 0x000ea20008000800 */
[----:B------:R-:W1:Y:S01]  /*0070*/  S2R R2, SR_TID.Y ;  /* 0x0000000000027919 */ /* 0x000e620000002200 */
[----:B0-----:R-:W-:Y:S02]  /*0080*/  IMAD R0, R0, UR4, R3 ;  /* 0x0000000400007c24 */ /* 0x001fe4000f8e0203 */
[----:B-1----:R-:W-:-:S05]  /*0090*/  IMAD R13, R13, UR5, R2 ;  /* 0x000000050d0d7c24 */ /* 0x002fca000f8e0202 */
[----:B------:R-:W-:-:S04]  /*00a0*/  VIMNMX R2, PT, PT, R0, R13, !PT ;  /* 0x0000000d00027248 */ /* 0x000fc80007fe0100 */
[----:B--2---:R-:W-:-:S13]  /*00b0*/  ISETP.GE.AND P0, PT, R2, UR20, PT ;  /* 0x0000001402007c0c */ /* 0x004fda000bf06270 */
[----:B------:R-:W-:Y:S05]  /*00c0*/  @P0 EXIT ;  /* 0x000000000000094d */ /* 0x000fea0003800000 */
[----:B------:R-:W-:Y:S01]  /*00d0*/  UISETP.GE.U32.AND UP0, UPT, UR20, 0x8, UPT ;  /* 0x000000081400788c */ /* 0x000fe2000bf06070 */
[----:B------:R-:W-:Y:S02]  /*00e0*/  HFMA2 R12, -RZ, RZ, 0, 0 ;  /* 0x00000000ff0c7431 */ /* 0x000fe400000001ff */
[----:B------:R-:W-:Y:S01]  /*00f0*/  IMAD R13, R13, UR20, RZ ;  /* 0x000000140d0d7c24 */ /* 0x000fe2000f8e02ff */
[----:B------:R-:W-:Y:S01]  /*0100*/  UMOV UR4, URZ ;  /* 0x000000ff00047c82 */ /* 0x000fe20008000000 */
[----:B------:R-:W0:Y:S04]  /*0110*/  LDCU.64 UR18, c[0x0][0x358] ;  /* 0x00006b00ff1277ac */ /* 0x000e280008000a00 */
[----:B------:R-:W-:Y:S05]  /*0120*/  BRA.U !UP0, `(.L_x_0) ;  /* 0x0000000508047547 */ /* 0x000fea000b800000 */
[----:B------:R-:W1:Y:S01]  /*0130*/  LDCU.128 UR24, c[0x0][0x380] ;  /* 0x00007000ff1877ac */ /* 0x000e620008000c00 */
[----:B------:R-:W-:Y:S02]  /*0140*/  MOV R12, RZ ;  /* 0x000000ff000c7202 */ /* 0x000fe40000000f00 */
[----:B------:R-:W-:Y:S01]  /*0150*/  MOV R14, R0 ;  /* 0x00000000000e7202 */ /* 0x000fe20000000f00 */
[----:B------:R-:W-:-:S04]  /*0160*/  ULOP3.LUT UR4, UR20, 0x7ffffff8, URZ, 0xc0, !UPT ;  /* 0x7ffffff814047892 */ /* 0x000fc8000f8ec0ff */
[----:B------:R-:W-:Y:S01]  /*0170*/  UIADD3 UR5, UPT, UPT, -UR4, URZ, URZ ;  /* 0x000000ff04057290 */ /* 0x000fe2000fffe1ff */
[----:B-1----:R-:W-:Y:S01]  /*0180*/  MOV R2, UR24 ;  /* 0x0000001800027c02 */ /* 0x002fe20008000f00 */
[----:B------:R-:W-:Y:S01]  /*0190*/  UIMAD.WIDE UR6, UR20, 0x8, UR26 ;  /* 0x00000008140678a5 */ /* 0x000fe2000f8e021a */
[----:B------:R-:W-:Y:S01]  /*01a0*/  MOV R3, UR25 ;  /* 0x0000001900037c02 */ /* 0x000fe20008000f00 */
[----:B------:R-:W-:Y:S02]  /*01b0*/  UIMAD.WIDE UR8, UR20, 0xc, UR26 ;  /* 0x0000000c140878a5 */ /* 0x000fe4000f8e021a */
[----:B------:R-:W-:Y:S01]  /*01c0*/  UIMAD.WIDE UR10, UR20, 0x10, UR26 ;  /* 0x00000010140a78a5 */ /* 0x000fe2000f8e021a */
[----:B------:R-:W-:Y:S01]  /*01d0*/  IMAD.WIDE.U32 R2, R13, 0x4, R2 ;  /* 0x000000040d027825 */ /* 0x000fe200078e0002 */
[----:B------:R-:W-:Y:S02]  /*01e0*/  UIMAD.WIDE UR12, UR20, 0x14, UR26 ;  /* 0x00000014140c78a5 */ /* 0x000fe4000f8e021a */
[----:B------:R-:W-:Y:S01]  /*01f0*/  UIMAD.WIDE UR14, UR20, 0x18, UR26 ;  /* 0x00000018140e78a5 */ /* 0x000fe2000f8e021a */
[----:B------:R-:W-:Y:S01]  /*0200*/  IADD3 R2, P0, PT, R2, 0x10, RZ ;  /* 0x0000001002027810 */ /* 0x000fe20007f1e0ff */
[----:B------:R-:W-:-:S03]  /*0210*/  UIMAD.WIDE UR16, UR20, 0x1c, UR26 ;  /* 0x0000001c141078a5 */ /* 0x000fc6000f8e021a */
[----:B------:R-:W-:-:S09]  /*0220*/  IADD3.X R3, PT, PT, RZ, R3, RZ, P0, !PT ;  /* 0x00000003ff037210 */ /* 0x000fd200007fe4ff */
.L_x_1:
[----:B------:R-:W-:Y:S01]  /*0230*/  UIMAD.WIDE UR22, UR20, 0x4, UR26 ;  /* 0x00000004141678a5 */ /* 0x000fe2000f8e021a */
[----:B------:R-:W-:Y:S02]  /*0240*/  IMAD.MOV.U32 R23, RZ, RZ, 0x4 ;  /* 0x00000004ff177424 */ /* 0x000fe400078e00ff */
[----:B------:R-:W-:Y:S01]  /*0250*/  HFMA2 R11, -RZ, RZ, 0, 2.384185791015625e-07 ;  /* 0x00000004ff0b7431 */ /* 0x000fe200000001ff */
[----:B------:R-:W-:Y:S01]  /*0260*/  MOV R25, 0x4 ;  /* 0x0000000400197802 */ /* 0x000fe20000000f00 */
[----:B0-----:R-:W2:Y:S01]  /*0270*/  LDG.E R21, desc[UR18][R2.64+-0x10] ;  /* 0xfffff01202157981 */ /* 0x001ea2000c1e1900 */
[C---:B------:R-:W-:Y:S01]  /*0280*/  IMAD.WIDE R22, R14.reuse, R23, UR26 ;  /* 0x0000001a0e167e25 */ /* 0x040fe2000f8e0217 */
[----:B------:R-:W-:Y:S02]  /*0290*/  MOV R8, UR22 ;  /* 0x0000001600087c02 */ /* 0x000fe40008000f00 */
[----:B------:R-:W-:Y:S01]  /*02a0*/  MOV R9, UR23 ;  /* 0x0000001700097c02 */ /* 0x000fe20008000f00 */
[----:B------:R-:W3:Y:S02]  /*02b0*/  LDG.E R19, desc[UR18][R2.64+-0xc] ;  /* 0xfffff41202137981 */ /* 0x000ee4000c1e1900 */
[----:B------:R-:W-:-:S02]  /*02c0*/  IMAD.WIDE R8, R14, 0x4, R8 ;  /* 0x000000040e087825 */ /* 0x000fc400078e0208 */
[----:B------:R-:W2:Y:S01]  /*02d0*/  LDG.E R22, desc[UR18][R22.64] ;  /* 0x0000001216167981 */ /* 0x000ea2000c1e1900 */
[----:B------:R-:W-:Y:S01]  /*02e0*/  MOV R5, 0x4 ;  /* 0x0000000400057802 */ /* 0x000fe20000000f00 */
[C---:B------:R-:W-:Y:S02]  /*02f0*/  IMAD.WIDE R24, R14.reuse, R25, UR6 ;  /* 0x000000060e187e25 */ /* 0x040fe4000f8e0219 */
[----:B------:R0:W3:Y:S02]  /*0300*/  LDG.E R20, desc[UR18][R8.64] ;  /* 0x0000001208147981 */ /* 0x0000e4000c1e1900 */
[----:B------:R-:W-:Y:S02]  /*0310*/  IMAD.WIDE R10, R14, R11, UR8 ;  /* 0x000000080e0a7e25 */ /* 0x000fe4000f8e020b */
[----:B------:R-:W4:Y:S04]  /*0320*/  LDG.E R18, desc[UR18][R24.64] ;  /* 0x0000001218127981 */ /* 0x000f28000c1e1900 */
[----:B------:R-:W4:Y:S01]  /*0330*/  LDG.E R17, desc[UR18][R2.64+-0x8] ;  /* 0xfffff81202117981 */ /* 0x000f22000c1e1900 */
[----:B0-----:R-:W-:-:S02]  /*0340*/  HFMA2 R9, -RZ, RZ, 0, 2.384185791015625e-07 ;  /* 0x00000004ff097431 */ /* 0x001fc400000001ff */
[----:B------:R-:W-:Y:S01]  /*0350*/  IMAD.MOV.U32 R7, RZ, RZ, 0x4 ;  /* 0x00000004ff077424 */ /* 0x000fe200078e00ff */
[----:B------:R0:W5:Y:S01]  /*0360*/  LDG.E R16, desc[UR18][R10.64] ;  /* 0x000000120a107981 */ /* 0x000162000c1e1900 */
[----:B------:R-:W-:-:S03]  /*0370*/  IMAD.WIDE R4, R14, R5, UR10 ;  /* 0x0000000a0e047e25 */ /* 0x000fc6000f8e0205 */
[----:B------:R-:W5:Y:S01]  /*0380*/  LDG.E R15, desc[UR18][R2.64+-0x4] ;  /* 0xfffffc12020f7981 */ /* 0x000f62000c1e1900 */
[C---:B------:R-:W-:Y:S01]  /*0390*/  IMAD.WIDE R6, R14.reuse, R7, UR12 ;  /* 0x0000000c0e067e25 */ /* 0x040fe2000f8e0207 */
[----:B------:R-:W-:Y:S02]  /*03a0*/  MOV R27, 0x4 ;  /* 0x00000004001b7802 */ /* 0x000fe40000000f00 */
[----:B------:R1:W5:Y:S01]  /*03b0*/  LDG.E R4, desc[UR18][R4.64] ;  /* 0x0000001204047981 */ /* 0x000362000c1e1900 */
[----:B------:R-:W-:-:S03]  /*03c0*/  IMAD.WIDE R8, R14, R9, UR14 ;  /* 0x0000000e0e087e25 */ /* 0x000fc6000f8e0209 */
[----:B------:R-:W5:Y:S01]  /*03d0*/  LDG.E R23, desc[UR18][R2.64] ;  /* 0x0000001202177981 */ /* 0x000f62000c1e1900 */
[----:B0-----:R-:W-:-:S03]  /*03e0*/  IMAD.WIDE R10, R14, R27, UR16 ;  /* 0x000000100e0a7e25 */ /* 0x001fc6000f8e021b */
[----:B------:R-:W5:Y:S04]  /*03f0*/  LDG.E R7, desc[UR18][R6.64] ;  /* 0x0000001206077981 */ /* 0x000f68000c1e1900 */
[----:B------:R-:W5:Y:S04]  /*0400*/  LDG.E R24, desc[UR18][R2.64+0x4] ;  /* 0x0000041202187981 */ /* 0x000f68000c1e1900 */
[----:B------:R-:W5:Y:S04]  /*0410*/  LDG.E R8, desc[UR18][R8.64] ;  /* 0x0000001208087981 */ /* 0x000f68000c1e1900 */
[----:B------:R-:W5:Y:S04]  /*0420*/  LDG.E R25, desc[UR18][R2.64+0x8] ;  /* 0x0000081202197981 */ /* 0x000f68000c1e1900 */
[----:B------:R-:W5:Y:S04]  /*0430*/  LDG.E R10, desc[UR18][R10.64] ;  /* 0x000000120a0a7981 */ /* 0x000f68000c1e1900 */
[----:B------:R0:W5:Y:S01]  /*0440*/  LDG.E R27, desc[UR18][R2.64+0xc] ;  /* 0x00000c12021b7981 */ /* 0x000162000c1e1900 */
[----:B------:R-:W-:-:S04]  /*0450*/  UIADD3 UR5, UPT, UPT, UR5, 0x8, URZ ;  /* 0x0000000805057890 */ /* 0x000fc8000fffe0ff */
[----:B------:R-:W-:Y:S01]  /*0460*/  UISETP.NE.AND UP0, UPT, UR5, URZ, UPT ;  /* 0x000000ff0500728c */ /* 0x000fe2000bf05270 */
[----:B-1----:R-:W-:Y:S02]  /*0470*/  MOV R5, UR20 ;  /* 0x0000001400057c02 */ /* 0x002fe40008000f00 */
[----:B0-----:R-:W-:Y:S02]  /*0480*/  IADD3 R2, P0, PT, R2, 0x20, RZ ;  /* 0x0000002002027810 */ /* 0x001fe40007f1e0ff */
[----:B------:R-:W-:Y:S02]  /*0490*/  LEA R14, R5, R14, 0x3 ;  /* 0x0000000e050e7211 */ /* 0x000fe400078e18ff */
[----:B------:R-:W-:Y:S01]  /*04a0*/  IADD3.X R3, PT, PT, RZ, R3, RZ, P0, !PT ;  /* 0x00000003ff037210 */ /* 0x000fe200007fe4ff */
[----:B--2---:R-:W-:-:S04]  /*04b0*/  FFMA R22, R21, R22, R12 ;  /* 0x0000001615167223 */ /* 0x004fc8000000000c */
[----:B---3--:R-:W-:-:S04]  /*04c0*/  FFMA R20, R19, R20, R22 ;  /* 0x0000001413147223 */ /* 0x008fc80000000016 */
[----:B----4-:R-:W-:-:S04]  /*04d0*/  FFMA R18, R17, R18, R20 ;  /* 0x0000001211127223 */ /* 0x010fc80000000014 */
[----:B-----5:R-:W-:-:S04]  /*04e0*/  FFMA R16, R15, R16, R18 ;  /* 0x000000100f107223 */ /* 0x020fc80000000012 */
[----:B------:R-:W-:-:S04]  /*04f0*/  FFMA R23, R23, R4, R16 ;  /* 0x0000000417177223 */ /* 0x000fc80000000010 */
[----:B------:R-:W-:-:S04]  /*0500*/  FFMA R24, R24, R7, R23 ;  /* 0x0000000718187223 */ /* 0x000fc80000000017 */
[----:B------:R-:W-:-:S04]  /*0510*/  FFMA R8, R25, R8, R24 ;  /* 0x0000000819087223 */ /* 0x000fc80000000018 */
[----:B------:R-:W-:Y:S01]  /*0520*/  FFMA R12, R27, R10, R8 ;  /* 0x0000000a1b0c7223 */ /* 0x000fe20000000008 */
[----:B------:R-:W-:Y:S06]  /*0530*/  BRA.U UP0, `(.L_x_1) ;  /* 0xfffffffd003c7547 */ /* 0x000fec000b83ffff */
.L_x_0:
[----:B------:R-:W-:-:S04]  /*0540*/  ULOP3.LUT UR6, UR20, 0x7, URZ, 0xc0, !UPT ;  /* 0x0000000714067892 */ /* 0x000fc8000f8ec0ff */
[----:B------:R-:W-:-:S09]  /*0550*/  UISETP.NE.AND UP0, UPT, UR6, URZ, UPT ;  /* 0x000000ff0600728c */ /* 0x000fd2000bf05270 */
[----:B------:R-:W-:Y:S05]  /*0560*/  BRA.U !UP0, `(.L_x_2) ;  /* 0x0000000508387547 */ /* 0x000fea000b800000 */
[----:B------:R-:W-:Y:S02]  /*0570*/  UISETP.GE.U32.AND UP0, UPT, UR6, 0x4, UPT ;  /* 0x000000040600788c */ /* 0x000fe4000bf06070 */
[----:B------:R-:W-:-:S04]  /*0580*/  ULOP3.LUT UR5, UR20, 0x3, URZ, 0xc0, !UPT ;  /* 0x0000000314057892 */ /* 0x000fc8000f8ec0ff */
[----:B------:R-:W-:-:S03]  /*0590*/  UISETP.NE.AND UP1, UPT, UR5, URZ, UPT ;  /* 0x000000ff0500728c */ /* 0x000fc6000bf25270 */
[----:B------:R-:W-:Y:S08]  /*05a0*/  BRA.U !UP0, `(.L_x_3) ;  /* 0x00000001087c7547 */ /* 0x000ff0000b800000 */
[----:B------:R-:W1:Y:S01]  /*05b0*/  LDC.64 R6, c[0x0][0x388] ;  /* 0x0000e200ff067b82 */ /* 0x000e620000000a00 */
[----:B------:R-:W2:Y:S01]  /*05c0*/  LDCU.64 UR6, c[0x0][0x380] ;  /* 0x00007000ff0677ac */ /* 0x000ea20008000a00 */
[----:B------:R-:W-:Y:S01]  /*05d0*/  IMAD.U32 R9, RZ, RZ, UR4 ;  /* 0x00000004ff097e24 */ /* 0x000fe2000f8e00ff */
[C---:B------:R-:W-:Y:S02]  /*05e0*/  IADD3 R3, PT, PT, R13.reuse, UR4, RZ ;  /* 0x000000040d037c10 */ /* 0x040fe4000fffe0ff */
[----:B------:R-:W-:Y:S01]  /*05f0*/  IADD3 R10, P0, PT, R13, UR4, RZ ;  /* 0x000000040d0a7c10 */ /* 0x000fe2000ff1e0ff */
[----:B------:R-:W-:Y:S01]  /*0600*/  IMAD R9, R9, UR20, R0 ;  /* 0x0000001409097c24 */ /* 0x000fe2000f8e0200 */
[----:B------:R-:W-:Y:S01]  /*0610*/  MOV R11, UR20 ;  /* 0x00000014000b7c02 */ /* 0x000fe20008000f00 */
[----:B------:R-:W3:Y:S01]  /*0620*/  LDC.64 R4, c[0x0][0x380] ;  /* 0x0000e000ff047b82 */ /* 0x000ee20000000a00 */
[----:B------:R-:W-:Y:S01]  /*0630*/  MOV R15, UR20 ;  /* 0x00000014000f7c02 */ /* 0x000fe20008000f00 */
[----:B-1----:R-:W-:Y:S01]  /*0640*/  IMAD.WIDE R6, R9, 0x4, R6 ;  /* 0x0000000409067825 */ /* 0x002fe200078e0206 */
[----:B------:R-:W-:-:S05]  /*0650*/  MOV R9, UR20 ;  /* 0x0000001400097c02 */ /* 0x000fca0008000f00 */
[----:B------:R-:W-:Y:S02]  /*0660*/  IMAD.WIDE R8, R9, 0x4, R6 ;  /* 0x0000000409087825 */ /* 0x000fe400078e0206 */
[----:B0-----:R-:W4:Y:S02]  /*0670*/  LDG.E R6, desc[UR18][R6.64] ;  /* 0x0000001206067981 */ /* 0x001f24000c1e1900 */
[----:B---3--:R-:W-:Y:S01]  /*0680*/  IMAD.WIDE.U32 R4, R3, 0x4, R4 ;  /* 0x0000000403047825 */ /* 0x008fe200078e0004 */
[----:B------:R-:W-:Y:S01]  /*0690*/  IADD3.X R3, PT, PT, RZ, RZ, RZ, P0, !PT ;  /* 0x000000ffff037210 */ /* 0x000fe200007fe4ff */
[----:B------:R-:W3:Y:S01]  /*06a0*/  LDG.E R17, desc[UR18][R8.64] ;  /* 0x0000001208117981 */ /* 0x000ee2000c1e1900 */
[----:B--2---:R-:W-:-:S03]  /*06b0*/  LEA R2, P0, R10, UR6, 0x2 ;  /* 0x000000060a027c11 */ /* 0x004fc6000f8010ff */
[----:B------:R-:W4:Y:S01]  /*06c0*/  LDG.E R5, desc[UR18][R4.64] ;  /* 0x0000001204057981 */ /* 0x000f22000c1e1900 */
[----:B------:R-:W-:Y:S01]  /*06d0*/  LEA.HI.X R3, R10, UR7, R3, 0x2, P0 ;  /* 0x000000070a037c11 */ /* 0x000fe200080f1403 */
[----:B------:R-:W-:-:S04]  /*06e0*/  IMAD.WIDE R10, R11, 0x4, R8 ;  /* 0x000000040b0a7825 */ /* 0x000fc800078e0208 */
[----:B------:R-:W3:Y:S01]  /*06f0*/  LDG.E R16, desc[UR18][R2.64+0x4] ;  /* 0x0000041202107981 */ /* 0x000ee2000c1e1900 */
[----:B------:R-:W-:-:S03]  /*0700*/  IMAD.WIDE R14, R15, 0x4, R10 ;  /* 0x000000040f0e7825 */ /* 0x000fc600078e020a */
[----:B------:R-:W2:Y:S04]  /*0710*/  LDG.E R19, desc[UR18][R10.64] ;  /* 0x000000120a137981 */ /* 0x000ea8000c1e1900 */
[----:B------:R-:W2:Y:S04]  /*0720*/  LDG.E R18, desc[UR18][R2.64+0x8] ;  /* 0x0000081202127981 */ /* 0x000ea8000c1e1900 */
[----:B------:R-:W5:Y:S04]  /*0730*/  LDG.E R20, desc[UR18][R2.64+0xc] ;  /* 0x00000c1202147981 */ /* 0x000f68000c1e1900 */
[----:B------:R-:W5:Y:S01]  /*0740*/  LDG.E R14, desc[UR18][R14.64] ;  /* 0x000000120e0e7981 */ /* 0x000f62000c1e1900 */
[----:B------:R-:W-:Y:S01]  /*0750*/  UIADD3 UR4, UPT, UPT, UR4, 0x4, URZ ;  /* 0x0000000404047890 */ /* 0x000fe2000fffe0ff */
[----:B----4-:R-:W-:-:S04]  /*0760*/  FFMA R5, R5, R6, R12 ;  /* 0x0000000605057223 */ /* 0x010fc8000000000c */
[----:B---3--:R-:W-:-:S04]  /*0770*/  FFMA R5, R16, R17, R5 ;  /* 0x0000001110057223 */ /* 0x008fc80000000005 */
[----:B--2---:R-:W-:-:S04]  /*0780*/  FFMA R5, R18, R19, R5 ;  /* 0x0000001312057223 */ /* 0x004fc80000000005 */
[----:B-----5:R-:W-:-:S07]  /*0790*/  FFMA R12, R20, R14, R5 ;  /* 0x0000000e140c7223 */ /* 0x020fce0000000005 */
.L_x_3:
[----:B------:R-:W-:Y:S05]  /*07a0*/  BRA.U !UP1, `(.L_x_2) ;  /* 0x0000000109a87547 */ /* 0x000fea000b800000 */
[----:B------:R-:W-:Y:S01]  /*07b0*/  UISETP.NE.AND UP0, UPT, UR5, 0x1, UPT ;  /* 0x000000010500788c */ /* 0x000fe2000bf05270 */
[----:B------:R-:W-:Y:S01]  /*07c0*/  MOV R7, UR4 ;  /* 0x0000000400077c02 */ /* 0x000fe20008000f00 */
[----:B------:R-:W-:Y:S02]  /*07d0*/  ULOP3.LUT UR5, UR20, 0x1, URZ, 0xc0, !UPT ;  /* 0x0000000114057892 */ /* 0x000fe4000f8ec0ff */
[----:B------:R-:W-:Y:S02]  /*07e0*/  MOV R15, UR20 ;  /* 0x00000014000f7c02 */ /* 0x000fe40008000f00 */
[----:B------:R-:W-:Y:S01]  /*07f0*/  UISETP.NE.U32.AND UP1, UPT, UR5, 0x1, UPT ;  /* 0x000000010500788c */ /* 0x000fe2000bf25070 */
[----:B------:R-:W-:-:S04]  /*0800*/  PLOP3.LUT P1, PT, PT, PT, UP0, 0x80, 0x8 ;  /* 0x000000000008781c */ /* 0x000fc80003f2f008 */
[----:B------:R-:W1:Y:S01]  /*0810*/  @UP0 LDCU.128 UR8, c[0x0][0x380] ;  /* 0x00007000ff0807ac */ /* 0x000e620008000c00 */
[----:B------:R-:W-:Y:S01]  /*0820*/  PLOP3.LUT P0, PT, PT, PT, UP1, 0x80, 0x8 ;  /* 0x000000000008781c */ /* 0x000fe20003f0f018 */
[----:B------:R-:W2:Y:S04]  /*0830*/  @UP0 LDCU.64 UR6, c[0x0][0x380] ;  /* 0x00007000ff0607ac */ /* 0x000ea80008000a00 */
[----:B------:R-:W3:Y:S03]  /*0840*/  @!UP1 LDCU.128 UR12, c[0x0][0x380] ;  /* 0x00007000ff0c97ac */ /* 0x000ee60008000c00 */
[C---:B------:R-:W-:Y:S02]  /*0850*/  @P1 IADD3 R3, PT, PT, R13.reuse, UR4, RZ ;  /* 0x000000040d031c10 */ /* 0x040fe4000fffe0ff */
[----:B------:R-:W-:Y:S01]  /*0860*/  @P1 IADD3 R6, P2, PT, R13, UR4, RZ ;  /* 0x000000040d061c10 */ /* 0x000fe2000ff5e0ff */
[----:B------:R-:W-:Y:S01]  /*0870*/  @UP0 UIADD3 UR4, UPT, UPT, UR4, 0x2, URZ ;  /* 0x0000000204040890 */ /* 0x000fe2000fffe0ff */
[----:B-1----:R-:W-:Y:S01]  /*0880*/  MOV R11, UR9 ;  /* 0x00000009000b7c02 */ /* 0x002fe20008000f00 */
[----:B------:R-:W-:Y:S01]  /*0890*/  IMAD.U32 R10, RZ, RZ, UR8 ;  /* 0x00000008ff0a7e24 */ /* 0x000fe2000f8e00ff */
[----:B------:R-:W-:-:S02]  /*08a0*/  MOV R4, UR10 ;  /* 0x0000000a00047c02 */ /* 0x000fc40008000f00 */
[----:B------:R-:W-:Y:S01]  /*08b0*/  MOV R5, UR11 ;  /* 0x0000000b00057c02 */ /* 0x000fe20008000f00 */
[----:B------:R-:W-:-:S04]  /*08c0*/  @P1 IMAD.WIDE.U32 R10, R3, 0x4, R10 ;  /* 0x00000004030a1825 */ /* 0x000fc800078e000a */
[----:B------:R-:W-:Y:S01]  /*08d0*/  @P1 IMAD R3, R7, UR20, R0 ;  /* 0x0000001407031c24 */ /* 0x000fe2000f8e0200 */
[----:B------:R-:W-:Y:S01]  /*08e0*/  @P1 IADD3.X R7, PT, PT, RZ, RZ, RZ, P2, !PT ;  /* 0x000000ffff071210 */ /* 0x000fe200017fe4ff */
[----:B------:R-:W-:Y:S01]  /*08f0*/  IMAD.U32 R19, RZ, RZ, UR4 ;  /* 0x00000004ff137e24 */ /* 0x000fe2000f8e00ff */
[C---:B--2---:R-:W-:Y:S01]  /*0900*/  @P1 LEA R2, P2, R6.reuse, UR6, 0x2 ;  /* 0x0000000606021c11 */ /* 0x044fe2000f8410ff */
[----:B------:R-:W-:Y:S01]  /*0910*/  @P1 IMAD.WIDE R4, R3, 0x4, R4 ;  /* 0x0000000403041825 */ /* 0x000fe200078e0204 */
[----:B------:R-:W-:Y:S01]  /*0920*/  @!P0 IADD3 R17, PT, PT, R13, UR4, RZ ;  /* 0x000000040d118c10 */ /* 0x000fe2000fffe0ff */
[----:B0-----:R-:W2:Y:S01]  /*0930*/  @P1 LDG.E R11, desc[UR18][R10.64] ;  /* 0x000000120a0b1981 */ /* 0x001ea2000c1e1900 */
[----:B------:R-:W-:Y:S01]  /*0940*/  @P1 LEA.HI.X R3, R6, UR7, R7, 0x2, P2 ;  /* 0x0000000706031c11 */ /* 0x000fe200090f1407 */
[----:B------:R-:W-:Y:S01]  /*0950*/  @!P0 IMAD R19, R19, UR20, R0 ;  /* 0x0000001413138c24 */ /* 0x000fe2000f8e0200 */
[----:B---3--:R-:W-:Y:S01]  /*0960*/  MOV R6, UR12 ;  /* 0x0000000c00067c02 */ /* 0x008fe20008000f00 */
[----:B------:R-:W-:Y:S01]  /*0970*/  @P1 IMAD.WIDE R14, R15, 0x4, R4 ;  /* 0x000000040f0e1825 */ /* 0x000fe200078e0204 */
[----:B------:R-:W-:Y:S01]  /*0980*/  MOV R7, UR13 ;  /* 0x0000000d00077c02 */ /* 0x000fe20008000f00 */
[----:B------:R-:W2:Y:S01]  /*0990*/  @P1 LDG.E R4, desc[UR18][R4.64] ;  /* 0x0000001204041981 */ /* 0x000ea2000c1e1900 */
[----:B------:R-:W-:-:S02]  /*09a0*/  MOV R8, UR14 ;  /* 0x0000000e00087c02 */ /* 0x000fc40008000f00 */
[----:B------:R-:W-:Y:S01]  /*09b0*/  MOV R9, UR15 ;  /* 0x0000000f00097c02 */ /* 0x000fe20008000f00 */
[----:B------:R-:W-:Y:S01]  /*09c0*/  @!P0 IMAD.WIDE.U32 R6, R17, 0x4, R6 ;  /* 0x0000000411068825 */ /* 0x000fe200078e0006 */
[----:B------:R-:W3:Y:S03]  /*09d0*/  @P1 LDG.E R14, desc[UR18][R14.64] ;  /* 0x000000120e0e1981 */ /* 0x000ee6000c1e1900 */
[----:B------:R-:W-:Y:S01]  /*09e0*/  @!P0 IMAD.WIDE R8, R19, 0x4, R8 ;  /* 0x0000000413088825 */ /* 0x000fe200078e0208 */
[----:B------:R-:W3:Y:S04]  /*09f0*/  @P1 LDG.E R2, desc[UR18][R2.64+0x4] ;  /* 0x0000041202021981 */ /* 0x000ee8000c1e1900 */
[----:B------:R-:W4:Y:S04]  /*0a00*/  @!P0 LDG.E R7, desc[UR18][R6.64] ;  /* 0x0000001206078981 */ /* 0x000f28000c1e1900 */
[----:B------:R-:W4:Y:S01]  /*0a10*/  @!P0 LDG.E R8, desc[UR18][R8.64] ;  /* 0x0000001208088981 */ /* 0x000f22000c1e1900 */
[----:B--2---:R-:W-:-:S04]  /*0a20*/  @P1 FFMA R11, R11, R4, R12 ;  /* 0x000000040b0b1223 */ /* 0x004fc8000000000c */
[----:B---3--:R-:W-:-:S04]  /*0a30*/  @P1 FFMA R12, R2, R14, R11 ;  /* 0x0000000e020c1223 */ /* 0x008fc8000000000b */
[----:B----4-:R-:W-:-:S07]  /*0a40*/  @!P0 FFMA R12, R7, R8, R12 ;  /* 0x00000008070c8223 */ /* 0x010fce000000000c */
.L_x_2:
[----:B------:R-:W1:Y:S01]  /*0a50*/  LDC.64 R2, c[0x0][0x390] ;  /* 0x0000e400ff027b82 */ /* 0x000e620000000a00 */
[----:B------:R-:W-:-:S05]  /*0a60*/  IADD3 R13, PT, PT, R0, R13, RZ ;  /* 0x0000000d000d7210 */ /* 0x000fca0007ffe0ff */
[----:B-1----:R-:W-:-:S05]  /*0a70*/  IMAD.WIDE R2, R13, 0x4, R2 ;  /* 0x000000040d027825 */ /* 0x002fca00078e0202 */
[----:B0-----:R-:W-:Y:S01]  /*0a80*/  STG.E desc[UR18][R2.64], R12 ;  /* 0x0000000c02007986 */ /* 0x001fe2000c101912 */
[----:B------:R-:W-:Y:S05]  /*0a90*/  EXIT ;  /* 0x000000000000794d */ /* 0x000fea0003800000 */
.L_x_4:
[----:B------:R-:W-:-:S00]  /*0aa0*/  BRA `(.L_x_4) ;  /* 0xfffffffc00fc7947 */ /* 0x000fc0000383ffff */
[----:B------:R-:W-:-:S00]  /*0ab0*/  NOP ;  /* 0x0000000000007918 */ /* 0x000fc00000000000 */
        /* <DEDUP_REMOVED lines=12> */
.L_x_5:


//--------------------- .nv.shared.reserved.0     --------------------------
	.section	.nv.shared.reserved.0,"aw",@nobits
	.weak		__nv_reservedSMEM_offset_0_alias
	.size		__nv_reservedSMEM_offset_0_alias, 0, 64
	.other		__nv_reservedSMEM_offset_0_alias,@"STO_CUDA_RESERVED_SHARED STV_DEFAULT"
__nv_reservedSMEM_offset_0_alias:
	.zero		0
	.zero		64


//--------------------- .nv.constant0._Z15matrixMulKernelPfS_S_i --------------------------
	.section	.nv.constant0._Z15matrixMulKernelPfS_S_i,"a",@progbits
	.sectionflags	@""
	.align	4
.nv.constant0._Z15matrixMulKernelPfS_S_i:
	.zero		924


//--------------------- SYMBOLS --------------------------

	.type		.nv.reservedSmem.offset0,@object
	.size		.nv.reservedSmem.offset0,0x4
